	.headerflags	@"EF_CUDA_TEXMODE_UNIFIED EF_CUDA_64BIT_ADDRESS EF_CUDA_ACCELERATORS EF_CUDA_SM90 EF_CUDA_VIRTUAL_SM(EF_CUDA_SM90)"
	.elftype	@"ET_EXEC"


//--------------------- .nv.info                  --------------------------
	.section	.nv.info,"",@"SHT_CUDA_INFO"
	.align	4


	//----- nvinfo : EIATTR_REGCOUNT
	.align		4
        /*0000*/ 	.byte	0x04, 0x2f
        /*0002*/ 	.short	(.L_3 - .L_2)
	.align		4
.L_2:
        /*0004*/ 	.word	index@(triton_poi_fused_clamp_min_div_linalg_vector_norm_mul_0)
        /*0008*/ 	.word	0x00000020


	//----- nvinfo : EIATTR_MIN_STACK_SIZE
	.align		4
.L_3:
        /*000c*/ 	.byte	0x04, 0x12
        /*000e*/ 	.short	(.L_5 - .L_4)
	.align		4
.L_4:
        /*0010*/ 	.word	index@(triton_poi_fused_clamp_min_div_linalg_vector_norm_mul_0)
        /*0014*/ 	.word	0x00000000


	//----- nvinfo : EIATTR_FRAME_SIZE
	.align		4
.L_5:
        /*0018*/ 	.byte	0x04, 0x11
        /*001a*/ 	.short	(.L_7 - .L_6)
	.align		4
.L_6:
        /*001c*/ 	.word	index@(triton_poi_fused_clamp_min_div_linalg_vector_norm_mul_0)
        /*0020*/ 	.word	0x00000000


	//----- nvinfo : EIATTR_MIN_STACK_SIZE
	.align		4
.L_7:
        /*0024*/ 	.byte	0x04, 0x12
        /*0026*/ 	.short	(.L_9 - .L_8)
	.align		4
.L_8:
        /*0028*/ 	.word	index@(triton_poi_fused_clamp_min_div_linalg_vector_norm_mul_0)
        /*002c*/ 	.word	0x00000000
.L_9:


//--------------------- .nv.info.triton_poi_fused_clamp_min_div_linalg_vector_norm_mul_0 --------------------------
	.section	.nv.info.triton_poi_fused_clamp_min_div_linalg_vector_norm_mul_0,"",@"SHT_CUDA_INFO"
	.sectionflags	@""
	.align	4


	//----- nvinfo : EIATTR_CUDA_API_VERSION
	.align		4
        /*0000*/ 	.byte	0x04, 0x37
        /*0002*/ 	.short	(.L_11 - .L_10)
.L_10:
        /*0004*/ 	.word	0x0000007c


	//----- nvinfo : EIATTR_KPARAM_INFO
	.align		4
.L_11:
        /*0008*/ 	.byte	0x04, 0x17
        /*000a*/ 	.short	(.L_13 - .L_12)
.L_12:
        /*000c*/ 	.word	0x00000000
        /*0010*/ 	.short	0x0003
        /*0012*/ 	.short	0x0018
        /*0014*/ 	.byte	0x00, 0xf0, 0x11, 0x00


	//----- nvinfo : EIATTR_KPARAM_INFO
	.align		4
.L_13:
        /*0018*/ 	.byte	0x04, 0x17
        /*001a*/ 	.short	(.L_15 - .L_14)
.L_14:
        /*001c*/ 	.word	0x00000000
        /*0020*/ 	.short	0x0002
        /*0022*/ 	.short	0x0010
        /*0024*/ 	.byte	0x00, 0xf4, 0x21, 0x00


	//----- nvinfo : EIATTR_KPARAM_INFO
	.align		4
.L_15:
        /*0028*/ 	.byte	0x04, 0x17
        /*002a*/ 	.short	(.L_17 - .L_16)
.L_16:
        /*002c*/ 	.word	0x00000000
        /*0030*/ 	.short	0x0001
        /*0032*/ 	.short	0x0008
        /*0034*/ 	.byte	0x00, 0xf4, 0x21, 0x00


	//----- nvinfo : EIATTR_KPARAM_INFO
	.align		4
.L_17:
        /*0038*/ 	.byte	0x04, 0x17
        /*003a*/ 	.short	(.L_19 - .L_18)
.L_18:
        /*003c*/ 	.word	0x00000000
        /*0040*/ 	.short	0x0000
        /*0042*/ 	.short	0x0000
        /*0044*/ 	.byte	0x00, 0xf4, 0x21, 0x00


	//----- nvinfo : EIATTR_SPARSE_MMA_MASK
	.align		4
.L_19:
        /*0048*/ 	.byte	0x03, 0x50
        /*004a*/ 	.short	0x0000


	//----- nvinfo : EIATTR_MAXREG_COUNT
	.align		4
        /*004c*/ 	.byte	0x03, 0x1b
        /*004e*/ 	.short	0x00ff


	//----- nvinfo : EIATTR_EXIT_INSTR_OFFSETS
	.align		4
        /*0050*/ 	.byte	0x04, 0x1c
        /*0052*/ 	.short	(.L_21 - .L_20)


	//   ....[0]....
.L_20:
        /*0054*/ 	.word	0x00000760


	//   ....[1]....
        /*0058*/ 	.word	0x00000780


	//----- nvinfo : EIATTR_REQNTID
	.align		4
.L_21:
        /*005c*/ 	.byte	0x04, 0x10
        /*005e*/ 	.short	(.L_23 - .L_22)
.L_22:
        /*0060*/ 	.word	0x00000080
        /*0064*/ 	.word	0x00000001
        /*0068*/ 	.word	0x00000001


	//----- nvinfo : EIATTR_CBANK_PARAM_SIZE
	.align		4
.L_23:
        /*006c*/ 	.byte	0x03, 0x19
        /*006e*/ 	.short	0x001c


	//----- nvinfo : EIATTR_PARAM_CBANK
	.align		4
        /*0070*/ 	.byte	0x04, 0x0a
        /*0072*/ 	.short	(.L_25 - .L_24)
	.align		4
.L_24:
        /*0074*/ 	.word	index@(.nv.constant0.triton_poi_fused_clamp_min_div_linalg_vector_norm_mul_0)
        /*0078*/ 	.short	0x0210
        /*007a*/ 	.short	0x001c


	//----- nvinfo : EIATTR_SW_WAR
	.align		4
.L_25:
        /*007c*/ 	.byte	0x04, 0x36
        /*007e*/ 	.short	(.L_27 - .L_26)
.L_26:
        /*0080*/ 	.word	0x00000008
.L_27:


//--------------------- .nv.callgraph             --------------------------
	.section	.nv.callgraph,"",@"SHT_CUDA_CALLGRAPH"
	.align	4
	.sectionentsize	8
	.align		4
        /*0000*/ 	.word	0x00000000
	.align		4
        /*0004*/ 	.word	0xffffffff
	.align		4
        /*0008*/ 	.word	0x00000000
	.align		4
        /*000c*/ 	.word	0xfffffffe
	.align		4
        /*0010*/ 	.word	0x00000000
	.align		4
        /*0014*/ 	.word	0xfffffffd
	.align		4
        /*0018*/ 	.word	0x00000000
	.align		4
        /*001c*/ 	.word	0xfffffffc


//--------------------- .nv.constant4             --------------------------
	.section	.nv.constant4,"a",@progbits
	.align	8
	.align		8
.nv.constant4:
        /*0000*/ 	.dword	_$_str
	.align		8
        /*0008*/ 	.dword	_$_str_$_2


//--------------------- .text.triton_poi_fused_clamp_min_div_linalg_vector_norm_mul_0 --------------------------
	.section	.text.triton_poi_fused_clamp_min_div_linalg_vector_norm_mul_0,"ax",@progbits
	.align	128
        .global         triton_poi_fused_clamp_min_div_linalg_vector_norm_mul_0
        .type           triton_poi_fused_clamp_min_div_linalg_vector_norm_mul_0,@function
        .size           triton_poi_fused_clamp_min_div_linalg_vector_norm_mul_0,(.L_x_1 - triton_poi_fused_clamp_min_div_linalg_vector_norm_mul_0)
        .other          triton_poi_fused_clamp_min_div_linalg_vector_norm_mul_0,@"STO_CUDA_ENTRY STV_DEFAULT"
triton_poi_fused_clamp_min_div_linalg_vector_norm_mul_0:
.text.triton_poi_fused_clamp_min_div_linalg_vector_norm_mul_0:
[----:B------:R-:W0:Y:S01]  /*0000*/  LDC R1, c[0x0][0x28] ;  /* 0x00000a00ff017b82 */ /* 0x000e220000000800 */
[----:B------:R-:W1:Y:S07]  /*0010*/  S2R R0, SR_TID.X ;  /* 0x0000000000007919 */ /* 0x000e6e0000002100 */
[----:B------:R-:W2:Y:S01]  /*0020*/  LDC.64 R8, c[0x0][0x210] ;  /* 0x00008400ff087b82 */ /* 0x000ea20000000a00 */
[----:B------:R-:W-:Y:S02]  /*0030*/  CS2R R6, SRZ ;  /* 0x0000000000067805 */ /* 0x000fe4000001ff00 */
[----:B------:R-:W-:Y:S01]  /*0040*/  CS2R R10, SRZ ;  /* 0x00000000000a7805 */ /* 0x000fe2000001ff00 */
[----:B------:R-:W3:Y:S01]  /*0050*/  S2R R21, SR_CTAID.X ;  /* 0x0000000000157919 */ /* 0x000ee20000002500 */
[----:B------:R-:W-:-:S03]  /*0060*/  ULDC.64 UR4, c[0x0][0x208] ;  /* 0x0000820000047ab9 */ /* 0x000fc60000000a00 */
[----:B------:R-:W4:Y:S01]  /*0070*/  LDC.64 R4, c[0x0][0x218] ;  /* 0x00008600ff047b82 */ /* 0x000f220000000a00 */
[----:B-1----:R-:W-:Y:S02]  /*0080*/  SHF.L.U32 R0, R0, 0x1, RZ ;  /* 0x0000000100007819 */ /* 0x002fe400000006ff */
[----:B---3--:R-:W-:Y:S02]  /*0090*/  SHF.R.S32.HI R2, RZ, 0x17, R21 ;  /* 0x00000017ff027819 */ /* 0x008fe40000011415 */
[----:B------:R-:W-:Y:S02]  /*00a0*/  LOP3.LUT R0, R0, 0xfe, RZ, 0xc0, !PT ;  /* 0x000000fe00007812 */ /* 0x000fe400078ec0ff */
[----:B------:R-:W-:Y:S02]  /*00b0*/  SGXT R2, R2, 0x1 ;  /* 0x000000010202781a */ /* 0x000fe40000000200 */
[----:B------:R-:W-:-:S04]  /*00c0*/  LEA R21, R21, R0, 0x8 ;  /* 0x0000000015157211 */ /* 0x000fc800078e40ff */
[CC--:B------:R-:W-:Y:S02]  /*00d0*/  LEA.HI R0, R2.reuse, R21.reuse, RZ, 0x4 ;  /* 0x0000001502007211 */ /* 0x0c0fe400078f20ff */
[-C--:B------:R-:W-:Y:S02]  /*00e0*/  LEA.HI R2, R2, R21.reuse, RZ, 0x6 ;  /* 0x0000001502027211 */ /* 0x080fe400078f30ff */
[----:B------:R-:W-:Y:S02]  /*00f0*/  LOP3.LUT R0, R0, 0xfffffff0, RZ, 0xc0, !PT ;  /* 0xfffffff000007812 */ /* 0x000fe400078ec0ff */
[----:B------:R-:W-:Y:S02]  /*0100*/  LOP3.LUT R2, R2, 0xffffffc0, RZ, 0xc0, !PT ;  /* 0xffffffc002027812 */ /* 0x000fe400078ec0ff */
[----:B------:R-:W-:Y:S02]  /*0110*/  ISETP.GE.AND P0, PT, R21, 0x100, PT ;  /* 0x000001001500780c */ /* 0x000fe40003f06270 */
[----:B------:R-:W-:-:S04]  /*0120*/  IADD3 R23, R2, R21, -R0 ;  /* 0x0000001502177210 */ /* 0x000fc80007ffe800 */
[----:B------:R-:W-:Y:S01]  /*0130*/  IADD3 R0, R23, 0x10, RZ ;  /* 0x0000001017007810 */ /* 0x000fe20007ffe0ff */
[----:B--2---:R-:W-:Y:S01]  /*0140*/  IMAD.WIDE R16, R23, 0x4, R8 ;  /* 0x0000000417107825 */ /* 0x004fe200078e0208 */
[----:B------:R-:W-:-:S03]  /*0150*/  IADD3 R27, R23, 0x20, RZ ;  /* 0x00000020171b7810 */ /* 0x000fc60007ffe0ff */
[--C-:B------:R-:W-:Y:S01]  /*0160*/  IMAD.WIDE R18, R0, 0x4, R8.reuse ;  /* 0x0000000400127825 */ /* 0x100fe200078e0208 */
[----:B------:R-:W-:Y:S02]  /*0170*/  CS2R R12, SRZ ;  /* 0x00000000000c7805 */ /* 0x000fe4000001ff00 */
[----:B------:R-:W-:Y:S02]  /*0180*/  IADD3 R25, R23, 0x30, RZ ;  /* 0x0000003017197810 */ /* 0x000fe40007ffe0ff */
[----:B------:R-:W-:Y:S01]  /*0190*/  CS2R R2, SRZ ;  /* 0x0000000000027805 */ /* 0x000fe2000001ff00 */
[----:B------:R1:W2:Y:S01]  /*01a0*/  @!P0 LDG.E.EL.64 R10, desc[UR4][R16.64] ;  /* 0x00000004100a8981 */ /* 0x0002a2000c2e1b00 */
[----:B------:R-:W-:-:S03]  /*01b0*/  IMAD.WIDE R28, R27, 0x4, R8 ;  /* 0x000000041b1c7825 */ /* 0x000fc600078e0208 */
[----:B------:R4:W3:Y:S01]  /*01c0*/  @!P0 LDG.E.EL.64 R6, desc[UR4][R18.64] ;  /* 0x0000000412068981 */ /* 0x0008e2000c2e1b00 */
[----:B------:R-:W-:-:S03]  /*01d0*/  CS2R R14, SRZ ;  /* 0x00000000000e7805 */ /* 0x000fc6000001ff00 */
[----:B------:R5:W2:Y:S01]  /*01e0*/  @!P0 LDG.E.EL.64 R2, desc[UR4][R28.64] ;  /* 0x000000041c028981 */ /* 0x000aa2000c2e1b00 */
[----:B-1----:R-:W-:-:S04]  /*01f0*/  IMAD.WIDE R16, R25, 0x4, R8 ;  /* 0x0000000419107825 */ /* 0x002fc800078e0208 */
[--C-:B----4-:R-:W-:Y:S01]  /*0200*/  IMAD.WIDE R18, R0, 0x4, R4.reuse ;  /* 0x0000000400127825 */ /* 0x110fe200078e0204 */
[----:B------:R1:W4:Y:S04]  /*0210*/  @!P0 LDG.E.EL.64 R14, desc[UR4][R16.64] ;  /* 0x00000004100e8981 */ /* 0x000328000c2e1b00 */
[----:B------:R1:W4:Y:S01]  /*0220*/  @!P0 LDG.E.EL.64 R12, desc[UR4][R18.64] ;  /* 0x00000004120c8981 */ /* 0x000322000c2e1b00 */
[----:B-----5:R-:W-:Y:S01]  /*0230*/  IMAD.WIDE R28, R23, 0x4, R4 ;  /* 0x00000004171c7825 */ /* 0x020fe200078e0204 */
[----:B------:R-:W-:-:S03]  /*0240*/  CS2R R22, SRZ ;  /* 0x0000000000167805 */ /* 0x000fc6000001ff00 */
[----:B------:R-:W-:Y:S01]  /*0250*/  IMAD.WIDE R26, R27, 0x4, R4 ;  /* 0x000000041b1a7825 */ /* 0x000fe200078e0204 */
[----:B-1----:R-:W-:Y:S02]  /*0260*/  CS2R R16, SRZ ;  /* 0x0000000000107805 */ /* 0x002fe4000001ff00 */
[----:B0-----:R-:W-:-:S04]  /*0270*/  CS2R R18, SRZ ;  /* 0x0000000000127805 */ /* 0x001fc8000001ff00 */
[----:B------:R-:W5:Y:S04]  /*0280*/  @!P0 LDG.E.EL.64 R16, desc[UR4][R26.64] ;  /* 0x000000041a108981 */ /* 0x000f68000c2e1b00 */
[----:B------:R0:W5:Y:S02]  /*0290*/  @!P0 LDG.E.EL.64 R18, desc[UR4][R28.64] ;  /* 0x000000041c128981 */ /* 0x000164000c2e1b00 */
[----:B0-----:R-:W-:-:S05]  /*02a0*/  IMAD.WIDE R28, R25, 0x4, R4 ;  /* 0x00000004191c7825 */ /* 0x001fca00078e0204 */
[----:B------:R-:W5:Y:S01]  /*02b0*/  @!P0 LDG.E.EL.64 R22, desc[UR4][R28.64] ;  /* 0x000000041c168981 */ /* 0x000f62000c2e1b00 */
[----:B------:R-:W-:Y:S01]  /*02c0*/  CS2R R24, SRZ ;  /* 0x0000000000187805 */ /* 0x000fe2000001ff00 */
[----:B------:R-:W-:-:S05]  /*02d0*/  IMAD.WIDE R26, R21, 0x4, R8 ;  /* 0x00000004151a7825 */ /* 0x000fca00078e0208 */
[----:B------:R-:W5:Y:S01]  /*02e0*/  @!P0 LDG.E.64 R24, desc[UR4][R26.64] ;  /* 0x000000041a188981 */ /* 0x000f62000c1e1b00 */
[----:B------:R-:W-:Y:S01]  /*02f0*/  CS2R R8, SRZ ;  /* 0x0000000000087805 */ /* 0x000fe2000001ff00 */
[----:B------:R-:W-:-:S05]  /*0300*/  IMAD.WIDE R4, R21, 0x4, R4 ;  /* 0x0000000415047825 */ /* 0x000fca00078e0204 */
[----:B------:R0:W5:Y:S01]  /*0310*/  @!P0 LDG.E.64 R8, desc[UR4][R4.64] ;  /* 0x0000000404088981 */ /* 0x000162000c1e1b00 */
[----:B---3--:R-:W-:Y:S01]  /*0320*/  FMUL R6, R6, R6 ;  /* 0x0000000606067220 */ /* 0x008fe20000400000 */
[----:B------:R-:W-:-:S03]  /*0330*/  FMUL R0, R7, R7 ;  /* 0x0000000707007220 */ /* 0x000fc60000400000 */
[----:B--2---:R-:W-:Y:S01]  /*0340*/  FFMA R6, R10, R10, R6 ;  /* 0x0000000a0a067223 */ /* 0x004fe20000000006 */
[----:B------:R-:W-:-:S03]  /*0350*/  FFMA R0, R11, R11, R0 ;  /* 0x0000000b0b007223 */ /* 0x000fc60000000000 */
[----:B------:R-:W-:Y:S01]  /*0360*/  FFMA R7, R2, R2, R6 ;  /* 0x0000000202077223 */ /* 0x000fe20000000006 */
[----:B------:R-:W-:Y:S01]  /*0370*/  FFMA R0, R3, R3, R0 ;  /* 0x0000000303007223 */ /* 0x000fe20000000000 */
[----:B----4-:R-:W-:Y:S02]  /*0380*/  FMUL R11, R12, R12 ;  /* 0x0000000c0c0b7220 */ /* 0x010fe40000400000 */
[----:B------:R-:W-:Y:S01]  /*0390*/  FFMA R7, R14, R14, R7 ;  /* 0x0000000e0e077223 */ /* 0x000fe20000000007 */
[----:B------:R-:W-:Y:S01]  /*03a0*/  FFMA R0, R15, R15, R0 ;  /* 0x0000000f0f007223 */ /* 0x000fe20000000000 */
[----:B------:R-:W-:-:S04]  /*03b0*/  FMUL R2, R13, R13 ;  /* 0x0000000d0d027220 */ /* 0x000fc80000400000 */
[----:B------:R-:W1:Y:S01]  /*03c0*/  MUFU.SQRT R7, R7 ;  /* 0x0000000700077308 */ /* 0x000e620000002000 */
[----:B-----5:R-:W-:-:S04]  /*03d0*/  FFMA R11, R18, R18, R11 ;  /* 0x00000012120b7223 */ /* 0x020fc8000000000b */
[----:B------:R-:W-:Y:S01]  /*03e0*/  FFMA R11, R16, R16, R11 ;  /* 0x00000010100b7223 */ /* 0x000fe2000000000b */
[----:B------:R-:W-:Y:S02]  /*03f0*/  FFMA R2, R19, R19, R2 ;  /* 0x0000001313027223 */ /* 0x000fe40000000002 */
[----:B------:R-:W2:Y:S02]  /*0400*/  MUFU.SQRT R0, R0 ;  /* 0x0000000000007308 */ /* 0x000ea40000002000 */
[----:B------:R-:W-:Y:S01]  /*0410*/  FFMA R2, R17, R17, R2 ;  /* 0x0000001111027223 */ /* 0x000fe20000000002 */
[----:B------:R-:W-:-:S03]  /*0420*/  FFMA R11, R22, R22, R11 ;  /* 0x00000016160b7223 */ /* 0x000fc6000000000b */
[----:B------:R-:W-:-:S03]  /*0430*/  FFMA R2, R23, R23, R2 ;  /* 0x0000001717027223 */ /* 0x000fc60000000002 */
[----:B------:R-:W3:Y:S01]  /*0440*/  MUFU.SQRT R11, R11 ;  /* 0x0000000b000b7308 */ /* 0x000ee20000002000 */
[----:B-1----:R-:W-:Y:S02]  /*0450*/  FSETP.GT.AND P1, PT, R7, 9.9999999392252902908e-09, PT ;  /* 0x322bcc770700780b */ /* 0x002fe40003f24000 */
[----:B--2---:R-:W-:-:S05]  /*0460*/  FSETP.GT.AND P3, PT, R0, 9.9999999392252902908e-09, PT ;  /* 0x322bcc770000780b */ /* 0x004fca0003f64000 */
[----:B0-----:R0:W1:Y:S01]  /*0470*/  MUFU.SQRT R4, R2 ;  /* 0x0000000200047308 */ /* 0x0010620000002000 */
[----:B------:R-:W-:Y:S02]  /*0480*/  FSETP.NAN.AND P2, PT, R7, R7, PT ;  /* 0x000000070700720b */ /* 0x000fe40003f48000 */
[----:B---3--:R-:W-:-:S03]  /*0490*/  FSETP.GT.AND P5, PT, R11, 9.9999999392252902908e-09, PT ;  /* 0x322bcc770b00780b */ /* 0x008fc60003fa4000 */
[----:B------:R-:W-:Y:S01]  /*04a0*/  @!P1 FSEL R7, R7, 9.9999999392252902908e-09, P2 ;  /* 0x322bcc7707079808 */ /* 0x000fe20001000000 */
[----:B0-----:R-:W0:Y:S01]  /*04b0*/  LDC.64 R2, c[0x0][0x220] ;  /* 0x00008800ff027b82 */ /* 0x001e220000000a00 */
[----:B------:R-:W-:Y:S02]  /*04c0*/  FSETP.NAN.AND P4, PT, R0, R0, PT ;  /* 0x000000000000720b */ /* 0x000fe40003f88000 */
[----:B------:R-:W-:Y:S02]  /*04d0*/  FSETP.NAN.AND P6, PT, R11, R11, PT ;  /* 0x0000000b0b00720b */ /* 0x000fe40003fc8000 */
[----:B-1----:R-:W-:Y:S02]  /*04e0*/  FSETP.GT.AND P1, PT, R4, 9.9999999392252902908e-09, PT ;  /* 0x322bcc770400780b */ /* 0x002fe40003f24000 */
[----:B------:R-:W-:Y:S02]  /*04f0*/  FSETP.GT.AND P2, PT, R7, 8.50705917302346158658e+37, PT ;  /* 0x7e8000000700780b */ /* 0x000fe40003f44000 */
[----:B------:R-:W-:-:S02]  /*0500*/  @!P3 FSEL R0, R0, 9.9999999392252902908e-09, P4 ;  /* 0x322bcc770000b808 */ /* 0x000fc40002000000 */
[----:B------:R-:W-:Y:S02]  /*0510*/  @!P5 FSEL R11, R11, 9.9999999392252902908e-09, P6 ;  /* 0x322bcc770b0bd808 */ /* 0x000fe40003000000 */
[----:B------:R-:W-:Y:S02]  /*0520*/  FSETP.GT.AND P5, PT, R0, 8.50705917302346158658e+37, PT ;  /* 0x7e8000000000780b */ /* 0x000fe40003fa4000 */
[C---:B------:R-:W-:Y:S02]  /*0530*/  FSETP.NAN.AND P4, PT, R4.reuse, R4, PT ;  /* 0x000000040400720b */ /* 0x040fe40003f88000 */
[C---:B------:R-:W-:Y:S02]  /*0540*/  FSETP.GEU.AND P3, PT, R7.reuse, 1.175494350822287508e-38, PT ;  /* 0x008000000700780b */ /* 0x040fe40003f6e000 */
[----:B------:R-:W-:Y:S01]  /*0550*/  @!P1 FSEL R4, R4, 9.9999999392252902908e-09, P4 ;  /* 0x322bcc7704049808 */ /* 0x000fe20002000000 */
[----:B------:R-:W-:Y:S01]  /*0560*/  @P2 FMUL R7, R7, 0.25 ;  /* 0x3e80000007072820 */ /* 0x000fe20000400000 */
[----:B------:R-:W-:Y:S01]  /*0570*/  @P2 FMUL R24, R24, 0.25 ;  /* 0x3e80000018182820 */ /* 0x000fe20000400000 */
[----:B------:R-:W-:-:S02]  /*0580*/  FSETP.GT.AND P1, PT, R11, 8.50705917302346158658e+37, PT ;  /* 0x7e8000000b00780b */ /* 0x000fc40003f24000 */
[----:B------:R-:W-:Y:S02]  /*0590*/  FSETP.GT.AND P2, PT, R4, 8.50705917302346158658e+37, PT ;  /* 0x7e8000000400780b */ /* 0x000fe40003f44000 */
[C---:B------:R-:W-:Y:S01]  /*05a0*/  FSETP.GEU.AND P6, PT, R0.reuse, 1.175494350822287508e-38, PT ;  /* 0x008000000000780b */ /* 0x040fe20003fce000 */
[----:B------:R-:W-:Y:S01]  /*05b0*/  @P5 FMUL R0, R0, 0.25 ;  /* 0x3e80000000005820 */ /* 0x000fe20000400000 */
[----:B------:R-:W-:Y:S01]  /*05c0*/  @P5 FMUL R25, R25, 0.25 ;  /* 0x3e80000019195820 */ /* 0x000fe20000400000 */
[----:B------:R-:W-:Y:S02]  /*05d0*/  FSETP.GEU.AND P4, PT, R11, 1.175494350822287508e-38, PT ;  /* 0x008000000b00780b */ /* 0x000fe40003f8e000 */
[----:B------:R-:W-:-:S04]  /*05e0*/  FSETP.GEU.AND P5, PT, R4, 1.175494350822287508e-38, PT ;  /* 0x008000000400780b */ /* 0x000fc80003fae000 */
[----:B------:R-:W-:Y:S02]  /*05f0*/  @P1 FMUL R11, R11, 0.25 ;  /* 0x3e8000000b0b1820 */ /* 0x000fe40000400000 */
[----:B------:R-:W-:Y:S01]  /*0600*/  @P2 FMUL R4, R4, 0.25 ;  /* 0x3e80000004042820 */ /* 0x000fe20000400000 */
[----:B------:R-:W-:Y:S01]  /*0610*/  @!P3 FMUL R7, R7, 16777216 ;  /* 0x4b8000000707b820 */ /* 0x000fe20000400000 */
[----:B------:R-:W-:-:S03]  /*0620*/  @!P6 FMUL R0, R0, 16777216 ;  /* 0x4b8000000000e820 */ /* 0x000fc60000400000 */
[----:B------:R-:W-:Y:S02]  /*0630*/  @!P4 FMUL R11, R11, 16777216 ;  /* 0x4b8000000b0bc820 */ /* 0x000fe40000400000 */
[----:B------:R-:W-:Y:S01]  /*0640*/  @!P5 FMUL R4, R4, 16777216 ;  /* 0x4b8000000404d820 */ /* 0x000fe20000400000 */
[----:B------:R-:W1:Y:S01]  /*0650*/  MUFU.RCP R7, R7 ;  /* 0x0000000700077308 */ /* 0x000e620000001000 */
[----:B------:R-:W-:-:S07]  /*0660*/  @P1 FMUL R8, R8, 0.25 ;  /* 0x3e80000008081820 */ /* 0x000fce0000400000 */
[----:B------:R-:W2:Y:S01]  /*0670*/  MUFU.RCP R0, R0 ;  /* 0x0000000000007308 */ /* 0x000ea20000001000 */
[----:B------:R-:W-:-:S07]  /*0680*/  @P2 FMUL R9, R9, 0.25 ;  /* 0x3e80000009092820 */ /* 0x000fce0000400000 */
[----:B------:R-:W3:Y:S08]  /*0690*/  MUFU.RCP R11, R11 ;  /* 0x0000000b000b7308 */ /* 0x000ef00000001000 */
[----:B------:R-:W4:Y:S01]  /*06a0*/  MUFU.RCP R4, R4 ;  /* 0x0000000400047308 */ /* 0x000f220000001000 */
[----:B------:R-:W-:Y:S01]  /*06b0*/  @!P3 FMUL R24, R24, 16777216 ;  /* 0x4b8000001818b820 */ /* 0x000fe20000400000 */
[----:B------:R-:W-:Y:S01]  /*06c0*/  @!P6 FMUL R25, R25, 16777216 ;  /* 0x4b8000001919e820 */ /* 0x000fe20000400000 */
[----:B------:R-:W-:Y:S01]  /*06d0*/  @!P4 FMUL R8, R8, 16777216 ;  /* 0x4b8000000808c820 */ /* 0x000fe20000400000 */
[----:B------:R-:W-:Y:S01]  /*06e0*/  @!P5 FMUL R9, R9, 16777216 ;  /* 0x4b8000000909d820 */ /* 0x000fe20000400000 */
[----:B-1----:R-:W-:Y:S01]  /*06f0*/  FMUL R7, R7, R24 ;  /* 0x0000001807077220 */ /* 0x002fe20000400000 */
[----:B--2---:R-:W-:Y:S01]  /*0700*/  FMUL R0, R0, R25 ;  /* 0x0000001900007220 */ /* 0x004fe20000400000 */
[----:B---3--:R-:W-:Y:S01]  /*0710*/  FMUL R8, R11, R8 ;  /* 0x000000080b087220 */ /* 0x008fe20000400000 */
[----:B0-----:R-:W-:-:S04]  /*0720*/  IMAD.WIDE R2, R21, 0x4, R2 ;  /* 0x0000000415027825 */ /* 0x001fc800078e0202 */
[----:B------:R-:W-:Y:S01]  /*0730*/  FMUL R8, R7, R8 ;  /* 0x0000000807087220 */ /* 0x000fe20000400000 */
[----:B----4-:R-:W-:-:S04]  /*0740*/  FMUL R9, R4, R9 ;  /* 0x0000000904097220 */ /* 0x010fc80000400000 */
[----:B------:R-:W-:Y:S01]  /*0750*/  FMUL R9, R0, R9 ;  /* 0x0000000900097220 */ /* 0x000fe20000400000 */
[----:B------:R-:W-:Y:S06]  /*0760*/  @P0 EXIT ;  /* 0x000000000000094d */ /* 0x000fec0003800000 */
[----:B------:R-:W-:Y:S01]  /*0770*/  STG.E.64 desc[UR4][R2.64], R8 ;  /* 0x0000000802007986 */ /* 0x000fe2000c101b04 */
[----:B------:R-:W-:Y:S05]  /*0780*/  EXIT ;  /* 0x000000000000794d */ /* 0x000fea0003800000 */
.L_x_0:
[----:B------:R-:W-:-:S00]  /*0790*/  BRA `(.L_x_0) ;  /* 0xfffffffc00fc7947 */ /* 0x000fc0000383ffff */
[----:B------:R-:W-:-:S00]  /*07a0*/  NOP ;  /* 0x0000000000007918 */ /* 0x000fc00000000000 */
        /* <DEDUP_REMOVED lines=13> */
.L_x_1:


//--------------------- .nv.global.init           --------------------------
	.section	.nv.global.init,"aw",@progbits
.nv.global.init:
	.type		_$_str,@object
	.size		_$_str,(_$_str_$_2 - _$_str)
_$_str:
        /*0000*/ 	.byte	0x5f, 0x5f, 0x43, 0x55, 0x44, 0x41, 0x5f, 0x46, 0x54, 0x5a, 0x00
	.type		_$_str_$_2,@object
	.size		_$_str_$_2,(.L_1 - _$_str_$_2)
_$_str_$_2:
        /*000b*/ 	.byte	0x5f, 0x5f, 0x43, 0x55, 0x44, 0x41, 0x5f, 0x50, 0x52, 0x45, 0x43, 0x5f, 0x53, 0x51, 0x52, 0x54
        /*001b*/ 	.byte	0x00
.L_1:


//--------------------- .nv.constant0.triton_poi_fused_clamp_min_div_linalg_vector_norm_mul_0 --------------------------
	.section	.nv.constant0.triton_poi_fused_clamp_min_div_linalg_vector_norm_mul_0,"a",@progbits
	.sectionflags	@""
	.align	4
.nv.constant0.triton_poi_fused_clamp_min_div_linalg_vector_norm_mul_0:
	.zero		556
